	.headerflags	@"EF_CUDA_TEXMODE_UNIFIED EF_CUDA_64BIT_ADDRESS EF_CUDA_ACCELERATORS EF_CUDA_SM90 EF_CUDA_VIRTUAL_SM(EF_CUDA_SM90)"
	.elftype	@"ET_EXEC"


//--------------------- .nv.info                  --------------------------
	.section	.nv.info,"",@"SHT_CUDA_INFO"
	.align	4


	//----- nvinfo : EIATTR_REGCOUNT
	.align		4
        /*0000*/ 	.byte	0x04, 0x2f
        /*0002*/ 	.short	(.L_1 - .L_0)
	.align		4
.L_0:
        /*0004*/ 	.word	index@(triton_per_fused_mean_mul_sigmoid_29)
        /*0008*/ 	.word	0x00000011


	//----- nvinfo : EIATTR_MIN_STACK_SIZE
	.align		4
.L_1:
        /*000c*/ 	.byte	0x04, 0x12
        /*000e*/ 	.short	(.L_3 - .L_2)
	.align		4
.L_2:
        /*0010*/ 	.word	index@(triton_per_fused_mean_mul_sigmoid_29)
        /*0014*/ 	.word	0x00000000


	//----- nvinfo : EIATTR_FRAME_SIZE
	.align		4
.L_3:
        /*0018*/ 	.byte	0x04, 0x11
        /*001a*/ 	.short	(.L_5 - .L_4)
	.align		4
.L_4:
        /*001c*/ 	.word	index@(triton_per_fused_mean_mul_sigmoid_29)
        /*0020*/ 	.word	0x00000000


	//----- nvinfo : EIATTR_MIN_STACK_SIZE
	.align		4
.L_5:
        /*0024*/ 	.byte	0x04, 0x12
        /*0026*/ 	.short	(.L_7 - .L_6)
	.align		4
.L_6:
        /*0028*/ 	.word	index@(triton_per_fused_mean_mul_sigmoid_29)
        /*002c*/ 	.word	0x00000000
.L_7:


//--------------------- .nv.info.triton_per_fused_mean_mul_sigmoid_29 --------------------------
	.section	.nv.info.triton_per_fused_mean_mul_sigmoid_29,"",@"SHT_CUDA_INFO"
	.sectionflags	@""
	.align	4


	//----- nvinfo : EIATTR_CUDA_API_VERSION
	.align		4
        /*0000*/ 	.byte	0x04, 0x37
        /*0002*/ 	.short	(.L_9 - .L_8)
.L_8:
        /*0004*/ 	.word	0x0000007c


	//----- nvinfo : EIATTR_KPARAM_INFO
	.align		4
.L_9:
        /*0008*/ 	.byte	0x04, 0x17
        /*000a*/ 	.short	(.L_11 - .L_10)
.L_10:
        /*000c*/ 	.word	0x00000000
        /*0010*/ 	.short	0x0003
        /*0012*/ 	.short	0x0014
        /*0014*/ 	.byte	0x00, 0xf0, 0x11, 0x00


	//----- nvinfo : EIATTR_KPARAM_INFO
	.align		4
.L_11:
        /*0018*/ 	.byte	0x04, 0x17
        /*001a*/ 	.short	(.L_13 - .L_12)
.L_12:
        /*001c*/ 	.word	0x00000000
        /*0020*/ 	.short	0x0002
        /*0022*/ 	.short	0x0010
        /*0024*/ 	.byte	0x00, 0xf0, 0x11, 0x00


	//----- nvinfo : EIATTR_KPARAM_INFO
	.align		4
.L_13:
        /*0028*/ 	.byte	0x04, 0x17
        /*002a*/ 	.short	(.L_15 - .L_14)
.L_14:
        /*002c*/ 	.word	0x00000000
        /*0030*/ 	.short	0x0001
        /*0032*/ 	.short	0x0008
        /*0034*/ 	.byte	0x00, 0xf4, 0x21, 0x00


	//----- nvinfo : EIATTR_KPARAM_INFO
	.align		4
.L_15:
        /*0038*/ 	.byte	0x04, 0x17
        /*003a*/ 	.short	(.L_17 - .L_16)
.L_16:
        /*003c*/ 	.word	0x00000000
        /*0040*/ 	.short	0x0000
        /*0042*/ 	.short	0x0000
        /*0044*/ 	.byte	0x00, 0xf4, 0x21, 0x00


	//----- nvinfo : EIATTR_SPARSE_MMA_MASK
	.align		4
.L_17:
        /*0048*/ 	.byte	0x03, 0x50
        /*004a*/ 	.short	0x0000


	//----- nvinfo : EIATTR_MAXREG_COUNT
	.align		4
        /*004c*/ 	.byte	0x03, 0x1b
        /*004e*/ 	.short	0x00ff


	//----- nvinfo : EIATTR_COOP_GROUP_MASK_REGIDS
	.align		4
        /*0050*/ 	.byte	0x04, 0x29
        /*0052*/ 	.short	(.L_19 - .L_18)


	//   ....[0]....
.L_18:
        /*0054*/ 	.word	0xffffffff


	//   ....[1]....
        /*0058*/ 	.word	0xffffffff


	//   ....[2]....
        /*005c*/ 	.word	0xffffffff


	//   ....[3]....
        /*0060*/ 	.word	0xffffffff


	//   ....[4]....
        /*0064*/ 	.word	0xffffffff


	//   ....[5]....
        /*0068*/ 	.word	0xffffffff


	//   ....[6]....
        /*006c*/ 	.word	0xffffffff


	//----- nvinfo : EIATTR_COOP_GROUP_INSTR_OFFSETS
	.align		4
.L_19:
        /*0070*/ 	.byte	0x04, 0x28
        /*0072*/ 	.short	(.L_21 - .L_20)


	//   ....[0]....
.L_20:
        /*0074*/ 	.word	0x00000390


	//   ....[1]....
        /*0078*/ 	.word	0x000003b0


	//   ....[2]....
        /*007c*/ 	.word	0x00000410


	//   ....[3]....
        /*0080*/ 	.word	0x00000420


	//   ....[4]....
        /*0084*/ 	.word	0x00000470


	//   ....[5]....
        /*0088*/ 	.word	0x00000490


	//   ....[6]....
        /*008c*/ 	.word	0x000005a0


	//----- nvinfo : EIATTR_EXIT_INSTR_OFFSETS
	.align		4
.L_21:
        /*0090*/ 	.byte	0x04, 0x1c
        /*0092*/ 	.short	(.L_23 - .L_22)


	//   ....[0]....
.L_22:
        /*0094*/ 	.word	0x00000690


	//   ....[1]....
        /*0098*/ 	.word	0x000006c0


	//----- nvinfo : EIATTR_REQNTID
	.align		4
.L_23:
        /*009c*/ 	.byte	0x04, 0x10
        /*009e*/ 	.short	(.L_25 - .L_24)
.L_24:
        /*00a0*/ 	.word	0x00000040
        /*00a4*/ 	.word	0x00000001
        /*00a8*/ 	.word	0x00000001


	//----- nvinfo : EIATTR_CBANK_PARAM_SIZE
	.align		4
.L_25:
        /*00ac*/ 	.byte	0x03, 0x19
        /*00ae*/ 	.short	0x0018


	//----- nvinfo : EIATTR_PARAM_CBANK
	.align		4
        /*00b0*/ 	.byte	0x04, 0x0a
        /*00b2*/ 	.short	(.L_27 - .L_26)
	.align		4
.L_26:
        /*00b4*/ 	.word	index@(.nv.constant0.triton_per_fused_mean_mul_sigmoid_29)
        /*00b8*/ 	.short	0x0210
        /*00ba*/ 	.short	0x0018


	//----- nvinfo : EIATTR_SW_WAR
	.align		4
.L_27:
        /*00bc*/ 	.byte	0x04, 0x36
        /*00be*/ 	.short	(.L_29 - .L_28)
.L_28:
        /*00c0*/ 	.word	0x00000008
.L_29:


//--------------------- .nv.callgraph             --------------------------
	.section	.nv.callgraph,"",@"SHT_CUDA_CALLGRAPH"
	.align	4
	.sectionentsize	8
	.align		4
        /*0000*/ 	.word	0x00000000
	.align		4
        /*0004*/ 	.word	0xffffffff
	.align		4
        /*0008*/ 	.word	0x00000000
	.align		4
        /*000c*/ 	.word	0xfffffffe
	.align		4
        /*0010*/ 	.word	0x00000000
	.align		4
        /*0014*/ 	.word	0xfffffffd
	.align		4
        /*0018*/ 	.word	0x00000000
	.align		4
        /*001c*/ 	.word	0xfffffffc


//--------------------- .text.triton_per_fused_mean_mul_sigmoid_29 --------------------------
	.section	.text.triton_per_fused_mean_mul_sigmoid_29,"ax",@progbits
	.sectionflags	@"SHF_BARRIERS=1"
	.align	128
        .global         triton_per_fused_mean_mul_sigmoid_29
        .type           triton_per_fused_mean_mul_sigmoid_29,@function
        .size           triton_per_fused_mean_mul_sigmoid_29,(.L_x_1 - triton_per_fused_mean_mul_sigmoid_29)
        .other          triton_per_fused_mean_mul_sigmoid_29,@"STO_CUDA_ENTRY STV_DEFAULT"
triton_per_fused_mean_mul_sigmoid_29:
.text.triton_per_fused_mean_mul_sigmoid_29:
[----:B------:R-:W0:Y:S02]  /*0000*/  LDC R1, c[0x0][0x28] ;  /* 0x00000a00ff017b82 */ /* 0x000e240000000800 */
[----:B------:R-:W1:Y:S01]  /*0010*/  S2R R0, SR_TID.X ;  /* 0x0000000000007919 */ /* 0x000e620000002100 */
[----:B------:R-:W-:Y:S01]  /*0020*/  IMAD.MOV.U32 R8, RZ, RZ, RZ ;  /* 0x000000ffff087224 */ /* 0x000fe200078e00ff */
[----:B------:R-:W2:Y:S01]  /*0030*/  LDC.64 R6, c[0x0][0x218] ;  /* 0x00008600ff067b82 */ /* 0x000ea20000000a00 */
[----:B------:R-:W-:Y:S01]  /*0040*/  ULDC.64 UR6, c[0x0][0x208] ;  /* 0x0000820000067ab9 */ /* 0x000fe20000000a00 */
[----:B------:R-:W3:Y:S01]  /*0050*/  S2R R3, SR_CTAID.X ;  /* 0x0000000000037919 */ /* 0x000ee20000002500 */
[----:B-1----:R-:W-:Y:S01]  /*0060*/  IMAD.SHL.U32 R2, R0, 0x2, RZ ;  /* 0x0000000200027824 */ /* 0x002fe200078e00ff */
[----:B------:R-:W-:Y:S01]  /*0070*/  SHF.R.U32.HI R10, RZ, 0x2, R0 ;  /* 0x00000002ff0a7819 */ /* 0x000fe20000011600 */
[----:B---3--:R-:W-:-:S03]  /*0080*/  IMAD.SHL.U32 R3, R3, 0x8, RZ ;  /* 0x0000000803037824 */ /* 0x008fc600078e00ff */
[----:B------:R-:W-:-:S04]  /*0090*/  LOP3.LUT R2, R2, 0x6, RZ, 0xc0, !PT ;  /* 0x0000000602027812 */ /* 0x000fc800078ec0ff */
[----:B------:R-:W-:-:S04]  /*00a0*/  LOP3.LUT R9, R3, R2, RZ, 0xfc, !PT ;  /* 0x0000000203097212 */ /* 0x000fc800078efcff */
[C---:B------:R-:W-:Y:S01]  /*00b0*/  ISETP.GE.AND P0, PT, R9.reuse, 0xf00, PT ;  /* 0x00000f000900780c */ /* 0x040fe20003f06270 */
[----:B------:R-:W-:-:S05]  /*00c0*/  IMAD.HI R5, R9, -0x77777777, R8 ;  /* 0x8888888909057827 */ /* 0x000fca00078e0208 */
[----:B------:R-:W-:-:S04]  /*00d0*/  SHF.R.U32.HI R8, RZ, 0x1f, R5 ;  /* 0x0000001fff087819 */ /* 0x000fc80000011605 */
[----:B------:R-:W-:Y:S02]  /*00e0*/  LEA.HI.SX32 R8, R5, R8, 0x17 ;  /* 0x0000000805087211 */ /* 0x000fe400078fbaff */
[----:B------:R-:W-:-:S03]  /*00f0*/  SGXT.U32 R5, R10, 0x4 ;  /* 0x000000040a05781a */ /* 0x000fc60000000000 */
[----:B------:R-:W-:-:S04]  /*0100*/  IMAD R10, R8, -0x3c0, R9 ;  /* 0xfffffc40080a7824 */ /* 0x000fc800078e0209 */
[----:B------:R-:W-:-:S04]  /*0110*/  IMAD R5, R5, 0x3c0, R10 ;  /* 0x000003c005057824 */ /* 0x000fc800078e020a */
[----:B------:R-:W-:Y:S01]  /*0120*/  IMAD R5, R8, 0x3c00, R5 ;  /* 0x00003c0008057824 */ /* 0x000fe200078e0205 */
[----:B------:R-:W-:-:S03]  /*0130*/  CS2R R8, SRZ ;  /* 0x0000000000087805 */ /* 0x000fc6000001ff00 */
[----:B--2---:R-:W-:-:S05]  /*0140*/  IMAD.WIDE R6, R5, 0x4, R6 ;  /* 0x0000000405067825 */ /* 0x004fca00078e0206 */
[----:B------:R1:W2:Y:S01]  /*0150*/  @!P0 LDG.E.64 R8, desc[UR6][R6.64] ;  /* 0x0000000606088981 */ /* 0x0002a2000c1e1b00 */
[----:B------:R-:W3:Y:S01]  /*0160*/  S2UR UR5, SR_CgaCtaId ;  /* 0x00000000000579c3 */ /* 0x000ee20000008800 */
[----:B------:R-:W-:Y:S01]  /*0170*/  UMOV UR4, 0x400 ;  /* 0x0000040000047882 */ /* 0x000fe20000000000 */
[----:B------:R-:W-:Y:S01]  /*0180*/  LOP3.LUT R3, R3, 0x7, R0, 0xf8, !PT ;  /* 0x0000000703037812 */ /* 0x000fe200078ef800 */
[----:B-1----:R-:W-:Y:S01]  /*0190*/  HFMA2.MMA R7, -RZ, RZ, 1.625, 0 ;  /* 0x3e800000ff077435 */ /* 0x002fe200000001ff */
[----:B---3--:R-:W-:Y:S01]  /*01a0*/  UPRMT UR4, UR5, 0x654, UR4 ;  /* 0x0000065405047896 */ /* 0x008fe20008000004 */
[----:B--2---:R-:W-:Y:S02]  /*01b0*/  SEL R8, R8, RZ, !P0 ;  /* 0x000000ff08087207 */ /* 0x004fe40004000000 */
[----:B------:R-:W-:-:S03]  /*01c0*/  SEL R9, R9, RZ, !P0 ;  /* 0x000000ff09097207 */ /* 0x000fc60004000000 */
[----:B------:R-:W-:Y:S02]  /*01d0*/  FADD R5, RZ, -R8 ;  /* 0x80000008ff057221 */ /* 0x000fe40000000000 */
[----:B------:R-:W-:Y:S02]  /*01e0*/  FADD R10, RZ, -R9 ;  /* 0x80000009ff0a7221 */ /* 0x000fe40000000000 */
[----:B------:R-:W-:Y:S02]  /*01f0*/  FMUL R5, R5, 1.4426950216293334961 ;  /* 0x3fb8aa3b05057820 */ /* 0x000fe40000400000 */
[----:B------:R-:W-:-:S03]  /*0200*/  FMUL R11, R10, 1.4426950216293334961 ;  /* 0x3fb8aa3b0a0b7820 */ /* 0x000fc60000400000 */
[----:B------:R-:W-:Y:S02]  /*0210*/  FSETP.GEU.AND P1, PT, R5, -126, PT ;  /* 0xc2fc00000500780b */ /* 0x000fe40003f2e000 */
[----:B------:R-:W-:-:S11]  /*0220*/  FSETP.GEU.AND P2, PT, R11, -126, PT ;  /* 0xc2fc00000b00780b */ /* 0x000fd60003f4e000 */
[----:B------:R-:W-:Y:S02]  /*0230*/  @!P1 FMUL R5, R5, 0.5 ;  /* 0x3f00000005059820 */ /* 0x000fe40000400000 */
[----:B------:R-:W-:Y:S02]  /*0240*/  @!P2 FMUL R11, R11, 0.5 ;  /* 0x3f0000000b0ba820 */ /* 0x000fe40000400000 */
[----:B------:R-:W1:Y:S08]  /*0250*/  MUFU.EX2 R10, R5 ;  /* 0x00000005000a7308 */ /* 0x000e700000000800 */
[----:B------:R-:W2:Y:S01]  /*0260*/  MUFU.EX2 R6, R11 ;  /* 0x0000000b00067308 */ /* 0x000ea20000000800 */
[----:B-1----:R-:W-:-:S04]  /*0270*/  @!P1 FMUL R10, R10, R10 ;  /* 0x0000000a0a0a9220 */ /* 0x002fc80000400000 */
[----:B------:R-:W-:Y:S01]  /*0280*/  FADD R10, R10, 1 ;  /* 0x3f8000000a0a7421 */ /* 0x000fe20000000000 */
[----:B--2---:R-:W-:-:S04]  /*0290*/  @!P2 FMUL R6, R6, R6 ;  /* 0x000000060606a220 */ /* 0x004fc80000400000 */
[----:B------:R-:W-:Y:S01]  /*02a0*/  FSETP.GT.AND P1, PT, R10, 8.50705917302346158658e+37, PT ;  /* 0x7e8000000a00780b */ /* 0x000fe20003f24000 */
[----:B------:R-:W-:-:S03]  /*02b0*/  FADD R6, R6, 1 ;  /* 0x3f80000006067421 */ /* 0x000fc60000000000 */
[----:B------:R-:W-:Y:S02]  /*02c0*/  FSEL R5, R7, 1, P1 ;  /* 0x3f80000007057808 */ /* 0x000fe40000800000 */
[----:B------:R-:W-:-:S04]  /*02d0*/  FSETP.GT.AND P2, PT, R6, 8.50705917302346158658e+37, PT ;  /* 0x7e8000000600780b */ /* 0x000fc80003f44000 */
[----:B------:R-:W-:-:S03]  /*02e0*/  FSEL R7, R7, 1, P2 ;  /* 0x3f80000007077808 */ /* 0x000fc60001000000 */
[----:B------:R-:W-:Y:S01]  /*02f0*/  @P1 FMUL R10, R10, 0.25 ;  /* 0x3e8000000a0a1820 */ /* 0x000fe20000400000 */
[----:B------:R-:W-:-:S05]  /*0300*/  ISETP.GE.AND P1, PT, R0, 0x10, PT ;  /* 0x000000100000780c */ /* 0x000fca0003f26270 */
[----:B------:R-:W1:Y:S01]  /*0310*/  MUFU.RCP R10, R10 ;  /* 0x0000000a000a7308 */ /* 0x000e620000001000 */
[----:B------:R-:W-:-:S07]  /*0320*/  @P2 FMUL R6, R6, 0.25 ;  /* 0x3e80000006062820 */ /* 0x000fce0000400000 */
[----:B------:R-:W2:Y:S01]  /*0330*/  MUFU.RCP R6, R6 ;  /* 0x0000000600067308 */ /* 0x000ea20000001000 */
[----:B-1----:R-:W-:-:S04]  /*0340*/  FMUL R5, R10, R5 ;  /* 0x000000050a057220 */ /* 0x002fc80000400000 */
[----:B------:R-:W-:Y:S01]  /*0350*/  FMUL R5, R8, R5 ;  /* 0x0000000508057220 */ /* 0x000fe20000400000 */
[----:B--2---:R-:W-:-:S04]  /*0360*/  FMUL R12, R6, R7 ;  /* 0x00000007060c7220 */ /* 0x004fc80000400000 */
[----:B------:R-:W-:Y:S01]  /*0370*/  FSEL R5, R5, RZ, !P0 ;  /* 0x000000ff05057208 */ /* 0x000fe20004000000 */
[----:B------:R-:W-:-:S04]  /*0380*/  FMUL R12, R9, R12 ;  /* 0x0000000c090c7220 */ /* 0x000fc80000400000 */
[----:B------:R-:W1:Y:S01]  /*0390*/  SHFL.BFLY PT, R8, R5, 0x10, 0x1f ;  /* 0x0e001f0005087f89 */ /* 0x000e6200000e0000 */
[----:B------:R-:W-:-:S05]  /*03a0*/  FSEL R12, R12, RZ, !P0 ;  /* 0x000000ff0c0c7208 */ /* 0x000fca0004000000 */
[----:B------:R-:W2:Y:S01]  /*03b0*/  SHFL.BFLY PT, R7, R12, 0x10, 0x1f ;  /* 0x0e001f000c077f89 */ /* 0x000ea200000e0000 */
[----:B-1----:R-:W-:Y:S01]  /*03c0*/  FADD R8, R5, R8 ;  /* 0x0000000805087221 */ /* 0x002fe20000000000 */
[----:B------:R-:W-:-:S04]  /*03d0*/  LOP3.LUT R5, R0, 0x1f, RZ, 0xc0, !PT ;  /* 0x0000001f00057812 */ /* 0x000fc800078ec0ff */
[----:B------:R-:W-:Y:S01]  /*03e0*/  ISETP.GE.U32.AND P0, PT, R5, 0x4, PT ;  /* 0x000000040500780c */ /* 0x000fe20003f06070 */
[----:B--2---:R-:W-:Y:S01]  /*03f0*/  FADD R9, R12, R7 ;  /* 0x000000070c097221 */ /* 0x004fe20000000000 */
[----:B------:R-:W-:Y:S01]  /*0400*/  SHF.R.U32.HI R12, RZ, 0x3, R0 ;  /* 0x00000003ff0c7819 */ /* 0x000fe20000011600 */
[----:B------:R-:W1:Y:S04]  /*0410*/  SHFL.BFLY PT, R7, R8, 0x8, 0x1f ;  /* 0x0d001f0008077f89 */ /* 0x000e6800000e0000 */
[----:B------:R-:W2:Y:S01]  /*0420*/  SHFL.BFLY PT, R6, R9, 0x8, 0x1f ;  /* 0x0d001f0009067f89 */ /* 0x000ea200000e0000 */
[----:B-1----:R-:W-:Y:S01]  /*0430*/  FADD R7, R8, R7 ;  /* 0x0000000708077221 */ /* 0x002fe20000000000 */
[----:B------:R-:W-:Y:S02]  /*0440*/  IMAD.SHL.U32 R8, R2, 0x8, RZ ;  /* 0x0000000802087824 */ /* 0x000fe400078e00ff */
[----:B--2---:R-:W-:Y:S01]  /*0450*/  FADD R10, R9, R6 ;  /* 0x00000006090a7221 */ /* 0x004fe20000000000 */
[----:B------:R-:W-:Y:S01]  /*0460*/  LOP3.LUT R9, R12, 0x4, RZ, 0xc0, !PT ;  /* 0x000000040c097812 */ /* 0x000fe200078ec0ff */
[----:B------:R-:W1:Y:S03]  /*0470*/  SHFL.BFLY PT, R6, R7, 0x4, 0x1f ;  /* 0x0c801f0007067f89 */ /* 0x000e6600000e0000 */
[----:B------:R-:W-:Y:S01]  /*0480*/  LOP3.LUT R5, R8, R9, RZ, 0xfc, !PT ;  /* 0x0000000908057212 */ /* 0x000fe200078efcff */
[----:B------:R-:W2:Y:S01]  /*0490*/  SHFL.BFLY PT, R11, R10, 0x4, 0x1f ;  /* 0x0c801f000a0b7f89 */ /* 0x000ea200000e0000 */
[----:B-1----:R-:W-:Y:S01]  /*04a0*/  FADD R12, R7, R6 ;  /* 0x00000006070c7221 */ /* 0x002fe20000000000 */
[----:B------:R-:W-:Y:S01]  /*04b0*/  LEA R6, R0, UR4, 0x2 ;  /* 0x0000000400067c11 */ /* 0x000fe2000f8e10ff */
[----:B--2---:R-:W-:-:S03]  /*04c0*/  FADD R14, R10, R11 ;  /* 0x0000000b0a0e7221 */ /* 0x004fc60000000000 */
[----:B------:R-:W-:Y:S01]  /*04d0*/  @!P0 STS [R5+UR4], R12 ;  /* 0x0000000c05008988 */ /* 0x000fe20008000804 */
[----:B------:R-:W-:Y:S02]  /*04e0*/  LOP3.LUT R10, R0, 0x1, RZ, 0xc0, !PT ;  /* 0x00000001000a7812 */ /* 0x000fe400078ec0ff */
[----:B------:R-:W-:Y:S01]  /*04f0*/  IADD3 R11, R8, UR4, RZ ;  /* 0x00000004080b7c10 */ /* 0x000fe2000fffe0ff */
[----:B------:R1:W-:Y:S01]  /*0500*/  @!P0 STS [R5+UR4+0x8], R14 ;  /* 0x0000080e05008988 */ /* 0x0003e20008000804 */
[----:B------:R-:W-:Y:S01]  /*0510*/  BAR.SYNC.DEFER_BLOCKING 0x0 ;  /* 0x0000000000007b1d */ /* 0x000fe20000010000 */
[----:B------:R-:W-:Y:S02]  /*0520*/  ISETP.NE.U32.AND P0, PT, R10, 0x1, PT ;  /* 0x000000010a00780c */ /* 0x000fe40003f05070 */
[----:B------:R-:W-:Y:S01]  /*0530*/  IMAD R11, R2, -0x4, R11 ;  /* 0xfffffffc020b7824 */ /* 0x000fe200078e020b */
[----:B------:R-:W-:Y:S02]  /*0540*/  SHF.R.U32.HI R2, RZ, 0x3, R0 ;  /* 0x00000003ff027819 */ /* 0x000fe40000011600 */
[----:B------:R-:W-:-:S02]  /*0550*/  ISETP.LT.AND P0, PT, R0, 0x10, P0 ;  /* 0x000000100000780c */ /* 0x000fc40000701270 */
[----:B-1----:R-:W-:Y:S02]  /*0560*/  LOP3.LUT R5, R0, 0x7, RZ, 0xc0, !PT ;  /* 0x0000000700057812 */ /* 0x002fe400078ec0ff */
[----:B------:R-:W-:Y:S02]  /*0570*/  SGXT.U32 R2, R2, 0x2 ;  /* 0x000000020202781a */ /* 0x000fe40000000000 */
[----:B------:R-:W-:Y:S01]  /*0580*/  LEA R10, R5, UR4, 0x2 ;  /* 0x00000004050a7c11 */ /* 0x000fe2000f8e10ff */
[----:B------:R-:W1:Y:S04]  /*0590*/  @!P1 LDS R4, [R6] ;  /* 0x0000000006049984 */ /* 0x000e680000000800 */
[----:B-1----:R-:W1:Y:S02]  /*05a0*/  SHFL.BFLY PT, R7, R4, 0x1, 0x1f ;  /* 0x0c201f0004077f89 */ /* 0x002e6400000e0000 */
[----:B-1----:R-:W-:-:S02]  /*05b0*/  FADD R7, R4, R7 ;  /* 0x0000000704077221 */ /* 0x002fc40000000000 */
[----:B------:R-:W1:Y:S03]  /*05c0*/  LDC.64 R4, c[0x0][0x210] ;  /* 0x00008400ff047b82 */ /* 0x000e660000000a00 */
[----:B------:R-:W-:Y:S05]  /*05d0*/  @P0 STS [R6], R7 ;  /* 0x0000000706000388 */ /* 0x000fea0000000800 */
[----:B------:R-:W-:Y:S01]  /*05e0*/  BAR.SYNC.DEFER_BLOCKING 0x0 ;  /* 0x0000000000007b1d */ /* 0x000fe20000010000 */
[----:B------:R-:W-:-:S04]  /*05f0*/  LOP3.LUT P0, RZ, R9, R2, RZ, 0xfc, !PT ;  /* 0x0000000209ff7212 */ /* 0x000fc8000780fcff */
[C---:B------:R-:W-:Y:S01]  /*0600*/  ISETP.LT.AND P0, PT, R3.reuse, 0xf00, !P0 ;  /* 0x00000f000300780c */ /* 0x040fe20004701270 */
[----:B-1----:R-:W-:Y:S01]  /*0610*/  IMAD.WIDE R2, R3, 0x4, R4 ;  /* 0x0000000403027825 */ /* 0x002fe200078e0204 */
[----:B------:R-:W-:Y:S04]  /*0620*/  LDS R12, [R8+UR4] ;  /* 0x00000004080c7984 */ /* 0x000fe80008000800 */
[----:B------:R-:W1:Y:S01]  /*0630*/  LDS R13, [R8+UR4+0x8] ;  /* 0x00000804080d7984 */ /* 0x000e620008000800 */
[----:B------:R-:W-:Y:S06]  /*0640*/  BAR.SYNC.DEFER_BLOCKING 0x0 ;  /* 0x0000000000007b1d */ /* 0x000fec0000010000 */
[----:B-1----:R1:W-:Y:S02]  /*0650*/  STS.64 [R11], R12 ;  /* 0x0000000c0b007388 */ /* 0x0023e40000000a00 */
[----:B------:R-:W-:Y:S06]  /*0660*/  BAR.SYNC.DEFER_BLOCKING 0x0 ;  /* 0x0000000000007b1d */ /* 0x000fec0000010000 */
[----:B------:R-:W2:Y:S02]  /*0670*/  LDS R10, [R10] ;  /* 0x000000000a0a7984 */ /* 0x000ea40000000800 */
[----:B------:R-:W-:Y:S06]  /*0680*/  BAR.SYNC.DEFER_BLOCKING 0x0 ;  /* 0x0000000000007b1d */ /* 0x000fec0000010000 */
[----:B-1----:R-:W-:Y:S05]  /*0690*/  @!P0 EXIT ;  /* 0x000000000000894d */ /* 0x002fea0003800000 */
[----:B--2---:R-:W-:-:S05]  /*06a0*/  FMUL R5, R10, 0.0625 ;  /* 0x3d8000000a057820 */ /* 0x004fca0000400000 */
[----:B------:R-:W-:Y:S01]  /*06b0*/  STG.E desc[UR6][R2.64], R5 ;  /* 0x0000000502007986 */ /* 0x000fe2000c101906 */
[----:B------:R-:W-:Y:S05]  /*06c0*/  EXIT ;  /* 0x000000000000794d */ /* 0x000fea0003800000 */
.L_x_0:
[----:B------:R-:W-:-:S00]  /*06d0*/  BRA `(.L_x_0) ;  /* 0xfffffffc00fc7947 */ /* 0x000fc0000383ffff */
[----:B------:R-:W-:-:S00]  /*06e0*/  NOP ;  /* 0x0000000000007918 */ /* 0x000fc00000000000 */
        /* <DEDUP_REMOVED lines=9> */
.L_x_1:


//--------------------- .nv.shared.triton_per_fused_mean_mul_sigmoid_29 --------------------------
	.section	.nv.shared.triton_per_fused_mean_mul_sigmoid_29,"aw",@nobits
	.sectionflags	@""
	.align	16
	.zero		1024


//--------------------- .nv.constant0.triton_per_fused_mean_mul_sigmoid_29 --------------------------
	.section	.nv.constant0.triton_per_fused_mean_mul_sigmoid_29,"a",@progbits
	.sectionflags	@""
	.align	4
.nv.constant0.triton_per_fused_mean_mul_sigmoid_29:
	.zero		552
